//
// Generated by NVIDIA NVVM Compiler
//
// Compiler Build ID: CL-36424714
// Cuda compilation tools, release 13.0, V13.0.88
// Based on NVVM 20.0.0
//

.version 9.0
.target sm_100
.address_size 64

	// .globl	_Z27upperTriangularMatMulKernelPKfS0_Pfi

.visible .entry _Z27upperTriangularMatMulKernelPKfS0_Pfi(
	.param .u64 .ptr .align 1 _Z27upperTriangularMatMulKernelPKfS0_Pfi_param_0,
	.param .u64 .ptr .align 1 _Z27upperTriangularMatMulKernelPKfS0_Pfi_param_1,
	.param .u64 .ptr .align 1 _Z27upperTriangularMatMulKernelPKfS0_Pfi_param_2,
	.param .u32 _Z27upperTriangularMatMulKernelPKfS0_Pfi_param_3
)
{
	.reg .pred 	%p<16>;
	.reg .b32 	%r<78>;
	.reg .b32 	%f<67>;
	.reg .b64 	%rd<63>;

	ld.param.u64 	%rd7, [_Z27upperTriangularMatMulKernelPKfS0_Pfi_param_0];
	ld.param.u64 	%rd8, [_Z27upperTriangularMatMulKernelPKfS0_Pfi_param_1];
	ld.param.u64 	%rd9, [_Z27upperTriangularMatMulKernelPKfS0_Pfi_param_2];
	ld.param.u32 	%r41, [_Z27upperTriangularMatMulKernelPKfS0_Pfi_param_3];
	cvta.to.global.u64 	%rd1, %rd8;
	cvta.to.global.u64 	%rd2, %rd7;
	cvta.to.global.u64 	%rd3, %rd9;
	mov.u32 	%r42, %ctaid.y;
	mov.u32 	%r43, %ntid.y;
	mov.u32 	%r44, %tid.y;
	mad.lo.s32 	%r1, %r42, %r43, %r44;
	mov.u32 	%r45, %ctaid.x;
	mov.u32 	%r46, %ntid.x;
	mul.lo.s32 	%r2, %r45, %r46;
	mov.u32 	%r3, %tid.x;
	add.s32 	%r4, %r2, %r3;
	max.s32 	%r47, %r1, %r4;
	setp.lt.s32 	%p1, %r47, %r41;
	setp.ge.s32 	%p2, %r47, %r41;
	setp.gt.s32 	%p3, %r1, %r4;
	or.pred  	%p4, %p3, %p2;
	@%p4 bra 	$L__BB0_13;
	mul.lo.s32 	%r5, %r41, %r1;
	and.b32  	%r6, %r41, 7;
	setp.lt.u32 	%p5, %r41, 8;
	mov.f32 	%f66, 0f00000000;
	mov.b32 	%r76, 0;
	@%p5 bra 	$L__BB0_4;
	and.b32  	%r76, %r41, 2147483640;
	neg.s32 	%r74, %r76;
	add.s32 	%r49, %r3, %r41;
	add.s32 	%r73, %r49, %r2;
	shl.b32 	%r10, %r41, 3;
	shl.b32 	%r50, %r41, 1;
	add.s32 	%r72, %r4, %r50;
	mad.lo.s32 	%r71, %r41, 3, %r4;
	shl.b32 	%r51, %r41, 2;
	add.s32 	%r70, %r4, %r51;
	mad.lo.s32 	%r69, %r41, 5, %r4;
	mad.lo.s32 	%r68, %r41, 6, %r4;
	mad.lo.s32 	%r67, %r41, 7, %r4;
	mul.wide.u32 	%rd10, %r5, 4;
	add.s64 	%rd11, %rd10, %rd2;
	add.s64 	%rd62, %rd11, 16;
	mov.f32 	%f66, 0f00000000;
	mov.u32 	%r66, %r4;
$L__BB0_3:
	.pragma "nounroll";
	ld.global.f32 	%f16, [%rd62+-16];
	mul.wide.u32 	%rd12, %r66, 4;
	add.s64 	%rd13, %rd1, %rd12;
	ld.global.f32 	%f17, [%rd13];
	fma.rn.f32 	%f18, %f16, %f17, %f66;
	ld.global.f32 	%f19, [%rd62+-12];
	mul.wide.u32 	%rd14, %r73, 4;
	add.s64 	%rd15, %rd1, %rd14;
	ld.global.f32 	%f20, [%rd15];
	fma.rn.f32 	%f21, %f19, %f20, %f18;
	ld.global.f32 	%f22, [%rd62+-8];
	mul.wide.u32 	%rd16, %r72, 4;
	add.s64 	%rd17, %rd1, %rd16;
	ld.global.f32 	%f23, [%rd17];
	fma.rn.f32 	%f24, %f22, %f23, %f21;
	ld.global.f32 	%f25, [%rd62+-4];
	mul.wide.u32 	%rd18, %r71, 4;
	add.s64 	%rd19, %rd1, %rd18;
	ld.global.f32 	%f26, [%rd19];
	fma.rn.f32 	%f27, %f25, %f26, %f24;
	ld.global.f32 	%f28, [%rd62];
	mul.wide.u32 	%rd20, %r70, 4;
	add.s64 	%rd21, %rd1, %rd20;
	ld.global.f32 	%f29, [%rd21];
	fma.rn.f32 	%f30, %f28, %f29, %f27;
	ld.global.f32 	%f31, [%rd62+4];
	mul.wide.u32 	%rd22, %r69, 4;
	add.s64 	%rd23, %rd1, %rd22;
	ld.global.f32 	%f32, [%rd23];
	fma.rn.f32 	%f33, %f31, %f32, %f30;
	ld.global.f32 	%f34, [%rd62+8];
	mul.wide.u32 	%rd24, %r68, 4;
	add.s64 	%rd25, %rd1, %rd24;
	ld.global.f32 	%f35, [%rd25];
	fma.rn.f32 	%f36, %f34, %f35, %f33;
	ld.global.f32 	%f37, [%rd62+12];
	mul.wide.u32 	%rd26, %r67, 4;
	add.s64 	%rd27, %rd1, %rd26;
	ld.global.f32 	%f38, [%rd27];
	fma.rn.f32 	%f66, %f37, %f38, %f36;
	add.s32 	%r74, %r74, 8;
	add.s32 	%r73, %r73, %r10;
	add.s32 	%r72, %r72, %r10;
	add.s32 	%r71, %r71, %r10;
	add.s32 	%r70, %r70, %r10;
	add.s32 	%r69, %r69, %r10;
	add.s32 	%r68, %r68, %r10;
	add.s32 	%r67, %r67, %r10;
	add.s32 	%r66, %r66, %r10;
	add.s64 	%rd62, %rd62, 32;
	setp.ne.s32 	%p6, %r74, 0;
	@%p6 bra 	$L__BB0_3;
$L__BB0_4:
	setp.eq.s32 	%p7, %r6, 0;
	@%p7 bra 	$L__BB0_12;
	and.b32  	%r36, %r41, 3;
	setp.lt.u32 	%p8, %r6, 4;
	@%p8 bra 	$L__BB0_7;
	add.s32 	%r52, %r76, %r5;
	mul.wide.u32 	%rd28, %r52, 4;
	add.s64 	%rd29, %rd2, %rd28;
	ld.global.f32 	%f40, [%rd29];
	mad.lo.s32 	%r53, %r76, %r41, %r4;
	mul.wide.u32 	%rd30, %r53, 4;
	add.s64 	%rd31, %rd1, %rd30;
	ld.global.f32 	%f41, [%rd31];
	fma.rn.f32 	%f42, %f40, %f41, %f66;
	cvt.u64.u32 	%rd32, %r5;
	cvt.u64.u32 	%rd33, %r76;
	add.s64 	%rd34, %rd33, %rd32;
	shl.b64 	%rd35, %rd34, 2;
	add.s64 	%rd36, %rd2, %rd35;
	ld.global.f32 	%f43, [%rd36+4];
	add.s32 	%r54, %r53, %r41;
	mul.wide.u32 	%rd37, %r54, 4;
	add.s64 	%rd38, %rd1, %rd37;
	ld.global.f32 	%f44, [%rd38];
	fma.rn.f32 	%f45, %f43, %f44, %f42;
	ld.global.f32 	%f46, [%rd36+8];
	add.s32 	%r55, %r54, %r41;
	mul.wide.u32 	%rd39, %r55, 4;
	add.s64 	%rd40, %rd1, %rd39;
	ld.global.f32 	%f47, [%rd40];
	fma.rn.f32 	%f48, %f46, %f47, %f45;
	ld.global.f32 	%f49, [%rd36+12];
	add.s32 	%r56, %r55, %r41;
	mul.wide.u32 	%rd41, %r56, 4;
	add.s64 	%rd42, %rd1, %rd41;
	ld.global.f32 	%f50, [%rd42];
	fma.rn.f32 	%f66, %f49, %f50, %f48;
	add.s32 	%r76, %r76, 4;
$L__BB0_7:
	setp.eq.s32 	%p9, %r36, 0;
	@%p9 bra 	$L__BB0_12;
	setp.eq.s32 	%p10, %r36, 1;
	@%p10 bra 	$L__BB0_10;
	add.s32 	%r57, %r76, %r5;
	mul.wide.u32 	%rd43, %r57, 4;
	add.s64 	%rd44, %rd2, %rd43;
	ld.global.f32 	%f52, [%rd44];
	mad.lo.s32 	%r58, %r76, %r41, %r4;
	mul.wide.u32 	%rd45, %r58, 4;
	add.s64 	%rd46, %rd1, %rd45;
	ld.global.f32 	%f53, [%rd46];
	fma.rn.f32 	%f54, %f52, %f53, %f66;
	cvt.u64.u32 	%rd47, %r5;
	cvt.u64.u32 	%rd48, %r76;
	add.s64 	%rd49, %rd48, %rd47;
	shl.b64 	%rd50, %rd49, 2;
	add.s64 	%rd51, %rd2, %rd50;
	ld.global.f32 	%f55, [%rd51+4];
	add.s32 	%r59, %r58, %r41;
	mul.wide.u32 	%rd52, %r59, 4;
	add.s64 	%rd53, %rd1, %rd52;
	ld.global.f32 	%f56, [%rd53];
	fma.rn.f32 	%f66, %f55, %f56, %f54;
	add.s32 	%r76, %r76, 2;
$L__BB0_10:
	and.b32  	%r60, %r41, 1;
	setp.eq.b32 	%p11, %r60, 1;
	not.pred 	%p12, %p11;
	@%p12 bra 	$L__BB0_12;
	add.s32 	%r61, %r76, %r5;
	mul.wide.u32 	%rd54, %r61, 4;
	add.s64 	%rd55, %rd2, %rd54;
	ld.global.f32 	%f57, [%rd55];
	mad.lo.s32 	%r62, %r76, %r41, %r4;
	mul.wide.s32 	%rd56, %r62, 4;
	add.s64 	%rd57, %rd1, %rd56;
	ld.global.f32 	%f58, [%rd57];
	fma.rn.f32 	%f66, %f57, %f58, %f66;
$L__BB0_12:
	add.s32 	%r63, %r5, %r4;
	mul.wide.u32 	%rd58, %r63, 4;
	add.s64 	%rd59, %rd3, %rd58;
	st.global.f32 	[%rd59], %f66;
$L__BB0_13:
	setp.le.s32 	%p13, %r1, %r4;
	not.pred 	%p14, %p1;
	or.pred  	%p15, %p13, %p14;
	@%p15 bra 	$L__BB0_15;
	mad.lo.s32 	%r64, %r41, %r1, %r4;
	mul.wide.s32 	%rd60, %r64, 4;
	add.s64 	%rd61, %rd3, %rd60;
	mov.b32 	%r65, 0;
	st.global.u32 	[%rd61], %r65;
$L__BB0_15:
	ret;

}


// ===== COMPILED SASS (sm_100) =====

	.target	sm_100

	.elftype	@"ET_EXEC"


//--------------------- .note.nv.tkinfo           --------------------------
	.section	.note.nv.tkinfo,"",@"SHT_NOTE"
	.sectionflags	@"SHF_NOTE_NV_TKINFO"
	.tkinfo
        /*0018*/ 	.word	0x00000002
        /*0030*/ 	.string	""
        /*0030*/ 	.string	"ptxas"
        /*0030*/ 	.string	"Cuda compilation tools, release 13.0, V13.0.88"
        /*0030*/ 	.string	"Build cuda_13.0.r13.0/compiler.36424714_0"
        /*0030*/ 	.string	"-arch sm_100 -m 64 "



//--------------------- .note.nv.cuinfo           --------------------------
	.section	.note.nv.cuinfo,"",@"SHT_NOTE"
	.sectionflags	@"SHF_NOTE_NV_CUINFO"
        /*0018*/ 	.short	0x0002
        /*001a*/ 	.short	0x0064
        /*001c*/ 	.short	0x0082
	.zero		2


//--------------------- .nv.info                  --------------------------
	.section	.nv.info,"",@"SHT_CUDA_INFO"
	.align	4


	//----- nvinfo : EIATTR_REGCOUNT
	.align		4
        /*0000*/ 	.byte	0x04, 0x2f
        /*0002*/ 	.short	(.L_1 - .L_0)
	.align		4
.L_0:
        /*0004*/ 	.word	index@(_Z27upperTriangularMatMulKernelPKfS0_Pfi)
        /*0008*/ 	.word	0x00000020


	//----- nvinfo : EIATTR_FRAME_SIZE
	.align		4
.L_1:
        /*000c*/ 	.byte	0x04, 0x11
        /*000e*/ 	.short	(.L_3 - .L_2)
	.align		4
.L_2:
        /*0010*/ 	.word	index@(_Z27upperTriangularMatMulKernelPKfS0_Pfi)
        /*0014*/ 	.word	0x00000000


	//----- nvinfo : EIATTR_MIN_STACK_SIZE
	.align		4
.L_3:
        /*0018*/ 	.byte	0x04, 0x12
        /*001a*/ 	.short	(.L_5 - .L_4)
	.align		4
.L_4:
        /*001c*/ 	.word	index@(_Z27upperTriangularMatMulKernelPKfS0_Pfi)
        /*0020*/ 	.word	0x00000000
.L_5:


//--------------------- .nv.compat                --------------------------
	.section	.nv.compat,"",@"SHT_CUDA_COMPAT_INFO"
	.align	4
        /*0000*/ 	.byte	0x02, 0x09, 0x00, 0x00, 0x02, 0x02, 0x01, 0x00, 0x02, 0x05, 0x05, 0x00, 0x03, 0x07, 0x01, 0x01
        /*0010*/ 	.byte	0x02, 0x03, 0x00, 0x00, 0x02, 0x06, 0x01, 0x00, 0x04, 0x0b, 0x08, 0x00, 0x09, 0x00, 0x00, 0x00
        /*0020*/ 	.byte	0x00, 0x00, 0x00, 0x00


//--------------------- .nv.info._Z27upperTriangularMatMulKernelPKfS0_Pfi --------------------------
	.section	.nv.info._Z27upperTriangularMatMulKernelPKfS0_Pfi,"",@"SHT_CUDA_INFO"
	.sectionflags	@""
	.align	4


	//----- nvinfo : EIATTR_CUDA_API_VERSION
	.align		4
        /*0000*/ 	.byte	0x04, 0x37
        /*0002*/ 	.short	(.L_7 - .L_6)
.L_6:
        /*0004*/ 	.word	0x00000082


	//----- nvinfo : EIATTR_KPARAM_INFO
	.align		4
.L_7:
        /*0008*/ 	.byte	0x04, 0x17
        /*000a*/ 	.short	(.L_9 - .L_8)
.L_8:
        /*000c*/ 	.word	0x00000000
        /*0010*/ 	.short	0x0003
        /*0012*/ 	.short	0x0018
        /*0014*/ 	.byte	0x00, 0xf0, 0x11, 0x00


	//----- nvinfo : EIATTR_KPARAM_INFO
	.align		4
.L_9:
        /*0018*/ 	.byte	0x04, 0x17
        /*001a*/ 	.short	(.L_11 - .L_10)
.L_10:
        /*001c*/ 	.word	0x00000000
        /*0020*/ 	.short	0x0002
        /*0022*/ 	.short	0x0010
        /*0024*/ 	.byte	0x00, 0xf5, 0x21, 0x00


	//----- nvinfo : EIATTR_KPARAM_INFO
	.align		4
.L_11:
        /*0028*/ 	.byte	0x04, 0x17
        /*002a*/ 	.short	(.L_13 - .L_12)
.L_12:
        /*002c*/ 	.word	0x00000000
        /*0030*/ 	.short	0x0001
        /*0032*/ 	.short	0x0008
        /*0034*/ 	.byte	0x00, 0xf5, 0x21, 0x00


	//----- nvinfo : EIATTR_KPARAM_INFO
	.align		4
.L_13:
        /*0038*/ 	.byte	0x04, 0x17
        /*003a*/ 	.short	(.L_15 - .L_14)
.L_14:
        /*003c*/ 	.word	0x00000000
        /*0040*/ 	.short	0x0000
        /*0042*/ 	.short	0x0000
        /*0044*/ 	.byte	0x00, 0xf5, 0x21, 0x00


	//----- nvinfo : EIATTR_SPARSE_MMA_MASK
	.align		4
.L_15:
        /*0048*/ 	.byte	0x03, 0x50
        /*004a*/ 	.short	0x0000


	//----- nvinfo : EIATTR_MAXREG_COUNT
	.align		4
        /*004c*/ 	.byte	0x03, 0x1b
        /*004e*/ 	.short	0x00ff


	//----- nvinfo : EIATTR_MERCURY_ISA_VERSION
	.align		4
        /*0050*/ 	.byte	0x03, 0x5f
        /*0052*/ 	.short	0x0101


	//----- nvinfo : EIATTR_VRC_CTA_INIT_COUNT
	.align		4
        /*0054*/ 	.byte	0x02, 0x4a
	.zero		1
	.zero		1


	//----- nvinfo : EIATTR_EXIT_INSTR_OFFSETS
	.align		4
        /*0058*/ 	.byte	0x04, 0x1c
        /*005a*/ 	.short	(.L_17 - .L_16)


	//   ....[0]....
.L_16:
        /*005c*/ 	.word	0x00000a20


	//   ....[1]....
        /*0060*/ 	.word	0x00000a70


	//----- nvinfo : EIATTR_CRS_STACK_SIZE
	.align		4
.L_17:
        /*0064*/ 	.byte	0x04, 0x1e
        /*0066*/ 	.short	(.L_19 - .L_18)
.L_18:
        /*0068*/ 	.word	0x00000000


	//----- nvinfo : EIATTR_CBANK_PARAM_SIZE
	.align		4
.L_19:
        /*006c*/ 	.byte	0x03, 0x19
        /*006e*/ 	.short	0x001c


	//----- nvinfo : EIATTR_PARAM_CBANK
	.align		4
        /*0070*/ 	.byte	0x04, 0x0a
        /*0072*/ 	.short	(.L_21 - .L_20)
	.align		4
.L_20:
        /*0074*/ 	.word	index@(.nv.constant0._Z27upperTriangularMatMulKernelPKfS0_Pfi)
        /*0078*/ 	.short	0x0380
        /*007a*/ 	.short	0x001c


	//----- nvinfo : EIATTR_SW_WAR
	.align		4
.L_21:
        /*007c*/ 	.byte	0x04, 0x36
        /*007e*/ 	.short	(.L_23 - .L_22)
.L_22:
        /*0080*/ 	.word	0x00000008
.L_23:


//--------------------- .nv.callgraph             --------------------------
	.section	.nv.callgraph,"",@"SHT_CUDA_CALLGRAPH"
	.align	4
	.sectionentsize	8
	.align		4
        /*0000*/ 	.word	0x00000000
	.align		4
        /*0004*/ 	.word	0xffffffff
	.align		4
        /*0008*/ 	.word	0x00000000
	.align		4
        /*000c*/ 	.word	0xfffffffe
	.align		4
        /*0010*/ 	.word	0x00000000
	.align		4
        /*0014*/ 	.word	0xfffffffd
	.align		4
        /*0018*/ 	.word	0x00000000
	.align		4
        /*001c*/ 	.word	0xfffffffc


//--------------------- .text._Z27upperTriangularMatMulKernelPKfS0_Pfi --------------------------
	.section	.text._Z27upperTriangularMatMulKernelPKfS0_Pfi,"ax",@progbits
	.align	128
        .global         _Z27upperTriangularMatMulKernelPKfS0_Pfi
        .type           _Z27upperTriangularMatMulKernelPKfS0_Pfi,@function
        .size           _Z27upperTriangularMatMulKernelPKfS0_Pfi,(.L_x_7 - _Z27upperTriangularMatMulKernelPKfS0_Pfi)
        .other          _Z27upperTriangularMatMulKernelPKfS0_Pfi,@"STO_CUDA_ENTRY STV_DEFAULT"
_Z27upperTriangularMatMulKernelPKfS0_Pfi:
.text._Z27upperTriangularMatMulKernelPKfS0_Pfi:
[----:B------:R-:W-:Y:S01]  /*0000*/  LDC R1, c[0x0][0x37c] ;  /* 0x0000df00ff017b82 */ /* 0x000fe20000000800 */
[----:B------:R-:W0:Y:S07]  /*0010*/  S2R R2, SR_TID.Y ;  /* 0x0000000000027919 */ /* 0x000e2e0000002200 */
[----:B------:R-:W1:Y:S01]  /*0020*/  S2UR UR4, SR_CTAID.X ;  /* 0x00000000000479c3 */ /* 0x000e620000002500 */
[----:B------:R-:W-:Y:S01]  /*0030*/  BSSY.RECONVERGENT B0, `(.L_x_0) ;  /* 0x000009d000007945 */ /* 0x000fe20003800200 */
[----:B------:R-:W2:Y:S06]  /*0040*/  S2R R13, SR_TID.X ;  /* 0x00000000000d7919 */ /* 0x000eac0000002100 */
[----:B------:R-:W0:Y:S08]  /*0050*/  S2UR UR6, SR_CTAID.Y ;  /* 0x00000000000679c3 */ /* 0x000e300000002600 */
[----:B------:R-:W0:Y:S01]  /*0060*/  LDC R3, c[0x0][0x364] ;  /* 0x0000d900ff037b82 */ /* 0x000e220000000800 */
[----:B------:R-:W1:Y:S07]  /*0070*/  LDCU UR5, c[0x0][0x360] ;  /* 0x00006c00ff0577ac */ /* 0x000e6e0008000800 */
[----:B------:R-:W3:Y:S01]  /*0080*/  LDC R0, c[0x0][0x398] ;  /* 0x0000e600ff007b82 */ /* 0x000ee20000000800 */
[----:B-1----:R-:W-:Y:S01]  /*0090*/  UIMAD UR4, UR4, UR5, URZ ;  /* 0x00000005040472a4 */ /* 0x002fe2000f8e02ff */
[----:B0-----:R-:W-:-:S05]  /*00a0*/  IMAD R3, R3, UR6, R2 ;  /* 0x0000000603037c24 */ /* 0x001fca000f8e0202 */
[----:B--2---:R-:W-:Y:S01]  /*00b0*/  IADD3 R5, PT, PT, R13, UR4, RZ ;  /* 0x000000040d057c10 */ /* 0x004fe2000fffe0ff */
[----:B------:R-:W0:Y:S03]  /*00c0*/  LDCU.64 UR6, c[0x0][0x358] ;  /* 0x00006b00ff0677ac */ /* 0x000e260008000a00 */
[----:B------:R-:W-:-:S04]  /*00d0*/  VIMNMX R7, PT, PT, R3, R5, !PT ;  /* 0x0000000503077248 */ /* 0x000fc80007fe0100 */
[CC--:B---3--:R-:W-:Y:S02]  /*00e0*/  ISETP.GE.AND P1, PT, R7.reuse, R0.reuse, PT ;  /* 0x000000000700720c */ /* 0x0c8fe40003f26270 */
[----:B------:R-:W-:Y:S02]  /*00f0*/  ISETP.GE.AND P0, PT, R7, R0, PT ;  /* 0x000000000700720c */ /* 0x000fe40003f06270 */
[----:B------:R-:W-:-:S13]  /*0100*/  ISETP.GT.OR P1, PT, R3, R5, P1 ;  /* 0x000000050300720c */ /* 0x000fda0000f24670 */
[----:B0-----:R-:W-:Y:S05]  /*0110*/  @P1 BRA `(.L_x_1) ;  /* 0x0000000800381947 */ /* 0x001fea0003800000 */
[C---:B------:R-:W-:Y:S01]  /*0120*/  ISETP.GE.U32.AND P2, PT, R0.reuse, 0x8, PT ;  /* 0x000000080000780c */ /* 0x040fe20003f46070 */
[----:B------:R-:W-:Y:S01]  /*0130*/  HFMA2 R12, -RZ, RZ, 0, 0 ;  /* 0x00000000ff0c7431 */ /* 0x000fe200000001ff */
[----:B------:R-:W-:Y:S01]  /*0140*/  LOP3.LUT R2, R0, 0x7, RZ, 0xc0, !PT ;  /* 0x0000000700027812 */ /* 0x000fe200078ec0ff */
[----:B------:R-:W-:Y:S01]  /*0150*/  IMAD R4, R3, R0, RZ ;  /* 0x0000000003047224 */ /* 0x000fe200078e02ff */
[----:B------:R-:W-:Y:S02]  /*0160*/  MOV R9, RZ ;  /* 0x000000ff00097202 */ /* 0x000fe40000000f00 */
[----:B------:R-:W-:-:S07]  /*0170*/  ISETP.NE.AND P1, PT, R2, RZ, PT ;  /* 0x000000ff0200720c */ /* 0x000fce0003f25270 */
[----:B------:R-:W-:Y:S06]  /*0180*/  @!P2 BRA `(.L_x_2) ;  /* 0x0000000000fca947 */ /* 0x000fec0003800000 */
[----:B------:R-:W0:Y:S01]  /*0190*/  LDC.64 R10, c[0x0][0x380] ;  /* 0x0000e000ff0a7b82 */ /* 0x000e220000000a00 */
[C---:B------:R-:W-:Y:S01]  /*01a0*/  LOP3.LUT R9, R0.reuse, 0x7ffffff8, RZ, 0xc0, !PT ;  /* 0x7ffffff800097812 */ /* 0x040fe200078ec0ff */
[C---:B------:R-:W-:Y:S01]  /*01b0*/  IMAD R27, R0.reuse, 0x5, R5 ;  /* 0x00000005001b7824 */ /* 0x040fe200078e0205 */
[C---:B------:R-:W-:Y:S01]  /*01c0*/  IADD3 R7, PT, PT, R0.reuse, UR4, R13 ;  /* 0x0000000400077c10 */ /* 0x040fe2000fffe00d */
[C-C-:B------:R-:W-:Y:S01]  /*01d0*/  IMAD R13, R0.reuse, 0x3, R5.reuse ;  /* 0x00000003000d7824 */ /* 0x140fe200078e0205 */
[C---:B------:R-:W-:Y:S01]  /*01e0*/  LEA R25, R0.reuse, R5, 0x2 ;  /* 0x0000000500197211 */ /* 0x040fe200078e10ff */
[C-C-:B------:R-:W-:Y:S01]  /*01f0*/  IMAD R29, R0.reuse, 0x6, R5.reuse ;  /* 0x00000006001d7824 */ /* 0x140fe200078e0205 */
[----:B------:R-:W-:Y:S01]  /*0200*/  MOV R12, RZ ;  /* 0x000000ff000c7202 */ /* 0x000fe20000000f00 */
[----:B------:R-:W-:Y:S02]  /*0210*/  IMAD R8, R0, 0x7, R5 ;  /* 0x0000000700087824 */ /* 0x000fe400078e0205 */
[----:B------:R-:W-:-:S02]  /*0220*/  IMAD.MOV R6, RZ, RZ, -R9 ;  /* 0x000000ffff067224 */ /* 0x000fc400078e0a09 */
[----:B0-----:R-:W-:-:S03]  /*0230*/  IMAD.WIDE.U32 R10, R4, 0x4, R10 ;  /* 0x00000004040a7825 */ /* 0x001fc600078e000a */
[----:B------:R-:W-:Y:S02]  /*0240*/  IADD3 R22, P2, PT, R10, 0x10, RZ ;  /* 0x000000100a167810 */ /* 0x000fe40007f5e0ff */
[----:B------:R-:W-:Y:S02]  /*0250*/  MOV R10, R5 ;  /* 0x00000005000a7202 */ /* 0x000fe40000000f00 */
[----:B------:R-:W-:Y:S01]  /*0260*/  IADD3.X R21, PT, PT, RZ, R11, RZ, P2, !PT ;  /* 0x0000000bff157210 */ /* 0x000fe200017fe4ff */
[----:B------:R-:W-:-:S08]  /*0270*/  IMAD R11, R0, 0x2, R5 ;  /* 0x00000002000b7824 */ /* 0x000fd000078e0205 */
.L_x_3:
[----:B------:R-:W0:Y:S01]  /*0280*/  LDC.64 R16, c[0x0][0x388] ;  /* 0x0000e200ff107b82 */ /* 0x000e220000000a00 */
[----:B------:R-:W-:Y:S02]  /*0290*/  MOV R14, R22 ;  /* 0x00000016000e7202 */ /* 0x000fe40000000f00 */
[----:B------:R-:W-:-:S05]  /*02a0*/  MOV R15, R21 ;  /* 0x00000015000f7202 */ /* 0x000fca0000000f00 */
[----:B------:R-:W2:Y:S04]  /*02b0*/  LDG.E R21, desc[UR6][R14.64+-0x10] ;  /* 0xfffff0060e157981 */ /* 0x000ea8000c1e1900 */
[----:B------:R-:W3:Y:S04]  /*02c0*/  LDG.E R26, desc[UR6][R14.64+-0xc] ;  /* 0xfffff4060e1a7981 */ /* 0x000ee8000c1e1900 */
[----:B------:R-:W4:Y:S01]  /*02d0*/  LDG.E R28, desc[UR6][R14.64+-0x4] ;  /* 0xfffffc060e1c7981 */ /* 0x000f22000c1e1900 */
[----:B0-----:R-:W-:-:S05]  /*02e0*/  IMAD.WIDE.U32 R18, R10, 0x4, R16 ;  /* 0x000000040a127825 */ /* 0x001fca00078e0010 */
[----:B------:R0:W2:Y:S01]  /*02f0*/  LDG.E R20, desc[UR6][R18.64] ;  /* 0x0000000612147981 */ /* 0x0000a2000c1e1900 */
[----:B------:R-:W-:-:S04]  /*0300*/  IMAD.WIDE.U32 R22, R13, 0x4, R16 ;  /* 0x000000040d167825 */ /* 0x000fc800078e0010 */
[----:B0-----:R-:W-:-:S05]  /*0310*/  IMAD.WIDE.U32 R18, R7, 0x4, R16 ;  /* 0x0000000407127825 */ /* 0x001fca00078e0010 */
[----:B------:R-:W3:Y:S01]  /*0320*/  LDG.E R24, desc[UR6][R18.64] ;  /* 0x0000000612187981 */ /* 0x000ee2000c1e1900 */
[----:B--2---:R-:W-:Y:S01]  /*0330*/  FFMA R12, R21, R20, R12 ;  /* 0x00000014150c7223 */ /* 0x004fe2000000000c */
[----:B------:R-:W-:-:S05]  /*0340*/  IMAD.WIDE.U32 R20, R11, 0x4, R16 ;  /* 0x000000040b147825 */ /* 0x000fca00078e0010 */
[----:B------:R-:W2:Y:S04]  /*0350*/  LDG.E R19, desc[UR6][R20.64] ;  /* 0x0000000614137981 */ /* 0x000ea8000c1e1900 */
[----:B------:R-:W2:Y:S04]  /*0360*/  LDG.E R20, desc[UR6][R14.64+-0x8] ;  /* 0xfffff8060e147981 */ /* 0x000ea8000c1e1900 */
[----:B------:R0:W4:Y:S01]  /*0370*/  LDG.E R21, desc[UR6][R22.64] ;  /* 0x0000000616157981 */ /* 0x000122000c1e1900 */
[----:B---3--:R-:W-:-:S03]  /*0380*/  FFMA R12, R26, R24, R12 ;  /* 0x000000181a0c7223 */ /* 0x008fc6000000000c */
[----:B------:R-:W3:Y:S01]  /*0390*/  LDG.E R26, desc[UR6][R14.64] ;  /* 0x000000060e1a7981 */ /* 0x000ee2000c1e1900 */
[----:B0-----:R-:W-:-:S05]  /*03a0*/  IMAD.WIDE.U32 R22, R25, 0x4, R16 ;  /* 0x0000000419167825 */ /* 0x001fca00078e0010 */
[----:B------:R0:W3:Y:S01]  /*03b0*/  LDG.E R24, desc[UR6][R22.64] ;  /* 0x0000000616187981 */ /* 0x0000e2000c1e1900 */
[----:B--2---:R-:W-:Y:S01]  /*03c0*/  FFMA R12, R20, R19, R12 ;  /* 0x00000013140c7223 */ /* 0x004fe2000000000c */
[----:B------:R-:W-:-:S04]  /*03d0*/  IMAD.WIDE.U32 R18, R27, 0x4, R16 ;  /* 0x000000041b127825 */ /* 0x000fc800078e0010 */
[----:B----4-:R-:W-:Y:S01]  /*03e0*/  FFMA R12, R28, R21, R12 ;  /* 0x000000151c0c7223 */ /* 0x010fe2000000000c */
[--C-:B------:R-:W-:Y:S01]  /*03f0*/  IMAD.WIDE.U32 R20, R29, 0x4, R16.reuse ;  /* 0x000000041d147825 */ /* 0x100fe200078e0010 */
[----:B------:R-:W2:Y:S03]  /*0400*/  LDG.E R28, desc[UR6][R14.64+0xc] ;  /* 0x00000c060e1c7981 */ /* 0x000ea6000c1e1900 */
[----:B------:R-:W-:Y:S01]  /*0410*/  IMAD.WIDE.U32 R16, R8, 0x4, R16 ;  /* 0x0000000408107825 */ /* 0x000fe200078e0010 */
[----:B------:R-:W4:Y:S04]  /*0420*/  LDG.E R18, desc[UR6][R18.64] ;  /* 0x0000000612127981 */ /* 0x000f28000c1e1900 */
[----:B------:R1:W5:Y:S04]  /*0430*/  LDG.E R20, desc[UR6][R20.64] ;  /* 0x0000000614147981 */ /* 0x000368000c1e1900 */
[----:B------:R-:W2:Y:S04]  /*0440*/  LDG.E R17, desc[UR6][R16.64] ;  /* 0x0000000610117981 */ /* 0x000ea8000c1e1900 */
[----:B------:R-:W4:Y:S04]  /*0450*/  LDG.E R19, desc[UR6][R14.64+0x4] ;  /* 0x000004060e137981 */ /* 0x000f28000c1e1900 */
[----:B------:R-:W5:Y:S01]  /*0460*/  LDG.E R16, desc[UR6][R14.64+0x8] ;  /* 0x000008060e107981 */ /* 0x000f62000c1e1900 */
[----:B0-----:R-:W-:-:S02]  /*0470*/  IADD3 R22, P2, PT, R14, 0x20, RZ ;  /* 0x000000200e167810 */ /* 0x001fc40007f5e0ff */
[----:B------:R-:W-:Y:S02]  /*0480*/  IADD3 R6, PT, PT, R6, 0x8, RZ ;  /* 0x0000000806067810 */ /* 0x000fe40007ffe0ff */
[----:B-1----:R-:W-:Y:S02]  /*0490*/  IADD3.X R21, PT, PT, RZ, R15, RZ, P2, !PT ;  /* 0x0000000fff157210 */ /* 0x002fe400017fe4ff */
[----:B------:R-:W-:Y:S01]  /*04a0*/  ISETP.NE.AND P2, PT, R6, RZ, PT ;  /* 0x000000ff0600720c */ /* 0x000fe20003f45270 */
[----:B---3--:R-:W-:Y:S01]  /*04b0*/  FFMA R12, R26, R24, R12 ;  /* 0x000000181a0c7223 */ /* 0x008fe2000000000c */
[C---:B------:R-:W-:Y:S01]  /*04c0*/  IMAD R7, R0.reuse, 0x8, R7 ;  /* 0x0000000800077824 */ /* 0x040fe200078e0207 */
[C---:B------:R-:W-:Y:S01]  /*04d0*/  LEA R11, R0.reuse, R11, 0x3 ;  /* 0x0000000b000b7211 */ /* 0x040fe200078e18ff */
[C---:B------:R-:W-:Y:S01]  /*04e0*/  IMAD R29, R0.reuse, 0x8, R29 ;  /* 0x00000008001d7824 */ /* 0x040fe200078e021d */
[C---:B------:R-:W-:Y:S02]  /*04f0*/  LEA R13, R0.reuse, R13, 0x3 ;  /* 0x0000000d000d7211 */ /* 0x040fe400078e18ff */
[----:B------:R-:W-:-:S02]  /*0500*/  LEA R25, R0, R25, 0x3 ;  /* 0x0000001900197211 */ /* 0x000fc400078e18ff */
[C---:B------:R-:W-:Y:S02]  /*0510*/  LEA R27, R0.reuse, R27, 0x3 ;  /* 0x0000001b001b7211 */ /* 0x040fe400078e18ff */
[C---:B------:R-:W-:Y:S02]  /*0520*/  LEA R8, R0.reuse, R8, 0x3 ;  /* 0x0000000800087211 */ /* 0x040fe400078e18ff */
[----:B------:R-:W-:Y:S01]  /*0530*/  LEA R10, R0, R10, 0x3 ;  /* 0x0000000a000a7211 */ /* 0x000fe200078e18ff */
[----:B----4-:R-:W-:-:S04]  /*0540*/  FFMA R23, R19, R18, R12 ;  /* 0x0000001213177223 */ /* 0x010fc8000000000c */
[----:B-----5:R-:W-:-:S04]  /*0550*/  FFMA R23, R16, R20, R23 ;  /* 0x0000001410177223 */ /* 0x020fc80000000017 */
[----:B--2---:R-:W-:Y:S01]  /*0560*/  FFMA R12, R28, R17, R23 ;  /* 0x000000111c0c7223 */ /* 0x004fe20000000017 */
[----:B------:R-:W-:Y:S06]  /*0570*/  @P2 BRA `(.L_x_3) ;  /* 0xfffffffc00402947 */ /* 0x000fec000383ffff */
.L_x_2:
[----:B------:R-:W-:Y:S05]  /*0580*/  @!P1 BRA `(.L_x_4) ;  /* 0x00000004000c9947 */ /* 0x000fea0003800000 */
[----:B------:R-:W-:Y:S02]  /*0590*/  ISETP.GE.U32.AND P2, PT, R2, 0x4, PT ;  /* 0x000000040200780c */ /* 0x000fe40003f46070 */
[----:B------:R-:W-:-:S04]  /*05a0*/  LOP3.LUT R8, R0, 0x3, RZ, 0xc0, !PT ;  /* 0x0000000300087812 */ /* 0x000fc800078ec0ff */
[----:B------:R-:W-:-:S07]  /*05b0*/  ISETP.NE.AND P1, PT, R8, RZ, PT ;  /* 0x000000ff0800720c */ /* 0x000fce0003f25270 */
[----:B------:R-:W-:Y:S06]  /*05c0*/  @!P2 BRA `(.L_x_5) ;  /* 0x000000000078a947 */ /* 0x000fec0003800000 */
[----:B------:R-:W0:Y:S01]  /*05d0*/  LDC.64 R18, c[0x0][0x380] ;  /* 0x0000e000ff127b82 */ /* 0x000e220000000a00 */
[----:B------:R-:W1:Y:S01]  /*05e0*/  LDCU.64 UR8, c[0x0][0x380] ;  /* 0x00007000ff0877ac */ /* 0x000e620008000a00 */
[-C--:B------:R-:W-:Y:S01]  /*05f0*/  IMAD R17, R9, R0.reuse, R5 ;  /* 0x0000000009117224 */ /* 0x080fe200078e0205 */
[CC--:B------:R-:W-:Y:S02]  /*0600*/  IADD3 R11, PT, PT, R4.reuse, R9.reuse, RZ ;  /* 0x00000009040b7210 */ /* 0x0c0fe40007ffe0ff */
[----:B------:R-:W-:Y:S02]  /*0610*/  IADD3 R2, P2, PT, R4, R9, RZ ;  /* 0x0000000904027210 */ /* 0x000fe40007f5e0ff */
[----:B------:R-:W-:Y:S01]  /*0620*/  IADD3 R13, PT, PT, R17, R0, RZ ;  /* 0x00000000110d7210 */ /* 0x000fe20007ffe0ff */
[----:B------:R-:W2:Y:S01]  /*0630*/  LDC.64 R6, c[0x0][0x388] ;  /* 0x0000e200ff067b82 */ /* 0x000ea20000000a00 */
[----:B0-----:R-:W-:-:S04]  /*0640*/  IMAD.WIDE.U32 R18, R11, 0x4, R18 ;  /* 0x000000040b127825 */ /* 0x001fc800078e0012 */
[----:B------:R-:W-:Y:S01]  /*0650*/  IMAD.X R11, RZ, RZ, RZ, P2 ;  /* 0x000000ffff0b7224 */ /* 0x000fe200010e06ff */
[C---:B-1----:R-:W-:Y:S01]  /*0660*/  LEA R10, P2, R2.reuse, UR8, 0x2 ;  /* 0x00000008020a7c11 */ /* 0x042fe2000f8410ff */
[----:B------:R-:W3:Y:S01]  /*0670*/  LDG.E R19, desc[UR6][R18.64] ;  /* 0x0000000612137981 */ /* 0x000ee2000c1e1900 */
[----:B--2---:R-:W-:Y:S02]  /*0680*/  IMAD.WIDE.U32 R16, R17, 0x4, R6 ;  /* 0x0000000411107825 */ /* 0x004fe400078e0006 */
[----:B------:R-:W-:Y:S02]  /*0690*/  LEA.HI.X R11, R2, UR9, R11, 0x2, P2 ;  /* 0x00000009020b7c11 */ /* 0x000fe400090f140b */
[C-C-:B------:R-:W-:Y:S01]  /*06a0*/  IMAD.WIDE.U32 R14, R13.reuse, 0x4, R6.reuse ;  /* 0x000000040d0e7825 */ /* 0x140fe200078e0006 */
[-C--:B------:R-:W-:Y:S01]  /*06b0*/  IADD3 R13, PT, PT, R13, R0.reuse, RZ ;  /* 0x000000000d0d7210 */ /* 0x080fe20007ffe0ff */
[----:B------:R-:W3:Y:S04]  /*06c0*/  LDG.E R16, desc[UR6][R16.64] ;  /* 0x0000000610107981 */ /* 0x000ee8000c1e1900 */
[C-C-:B------:R-:W-:Y:S01]  /*06d0*/  IMAD.WIDE.U32 R20, R13.reuse, 0x4, R6.reuse ;  /* 0x000000040d147825 */ /* 0x140fe200078e0006 */
[----:B------:R-:W-:Y:S01]  /*06e0*/  IADD3 R13, PT, PT, R13, R0, RZ ;  /* 0x000000000d0d7210 */ /* 0x000fe20007ffe0ff */
[----:B------:R-:W2:Y:S04]  /*06f0*/  LDG.E R14, desc[UR6][R14.64] ;  /* 0x000000060e0e7981 */ /* 0x000ea8000c1e1900 */
[----:B------:R-:W2:Y:S01]  /*0700*/  LDG.E R2, desc[UR6][R10.64+0x4] ;  /* 0x000004060a027981 */ /* 0x000ea2000c1e1900 */
[----:B------:R-:W-:-:S03]  /*0710*/  IMAD.WIDE.U32 R6, R13, 0x4, R6 ;  /* 0x000000040d067825 */ /* 0x000fc600078e0006 */
[----:B------:R-:W4:Y:S04]  /*0720*/  LDG.E R20, desc[UR6][R20.64] ;  /* 0x0000000614147981 */ /* 0x000f28000c1e1900 */
[----:B------:R-:W4:Y:S04]  /*0730*/  LDG.E R13, desc[UR6][R10.64+0x8] ;  /* 0x000008060a0d7981 */ /* 0x000f28000c1e1900 */
[----:B------:R-:W5:Y:S04]  /*0740*/  LDG.E R23, desc[UR6][R10.64+0xc] ;  /* 0x00000c060a177981 */ /* 0x000f68000c1e1900 */
[----:B------:R-:W5:Y:S01]  /*0750*/  LDG.E R6, desc[UR6][R6.64] ;  /* 0x0000000606067981 */ /* 0x000f62000c1e1900 */
[----:B------:R-:W-:Y:S01]  /*0760*/  IADD3 R9, PT, PT, R9, 0x4, RZ ;  /* 0x0000000409097810 */ /* 0x000fe20007ffe0ff */
[----:B---3--:R-:W-:-:S04]  /*0770*/  FFMA R19, R19, R16, R12 ;  /* 0x0000001013137223 */ /* 0x008fc8000000000c */
[----:B--2---:R-:W-:-:S04]  /*0780*/  FFMA R2, R2, R14, R19 ;  /* 0x0000000e02027223 */ /* 0x004fc80000000013 */
[----:B----4-:R-:W-:-:S04]  /*0790*/  FFMA R2, R13, R20, R2 ;  /* 0x000000140d027223 */ /* 0x010fc80000000002 */
[----:B-----5:R-:W-:-:S07]  /*07a0*/  FFMA R12, R23, R6, R2 ;  /* 0x00000006170c7223 */ /* 0x020fce0000000002 */
.L_x_5:
[----:B------:R-:W-:Y:S05]  /*07b0*/  @!P1 BRA `(.L_x_4) ;  /* 0x0000000000809947 */ /* 0x000fea0003800000 */
[----:B------:R-:W-:Y:S01]  /*07c0*/  ISETP.NE.AND P2, PT, R8, 0x1, PT ;  /* 0x000000010800780c */ /* 0x000fe20003f45270 */
[----:B------:R-:W0:Y:S01]  /*07d0*/  LDC.64 R16, c[0x0][0x388] ;  /* 0x0000e200ff107b82 */ /* 0x000e220000000a00 */
[----:B------:R-:W-:-:S04]  /*07e0*/  LOP3.LUT R2, R0, 0x1, RZ, 0xc0, !PT ;  /* 0x0000000100027812 */ /* 0x000fc800078ec0ff */
[----:B------:R-:W-:-:S03]  /*07f0*/  ISETP.NE.U32.AND P1, PT, R2, 0x1, PT ;  /* 0x000000010200780c */ /* 0x000fc60003f25070 */
[----:B------:R-:W1:Y:S04]  /*0800*/  LDC.64 R20, c[0x0][0x380] ;  /* 0x0000e000ff147b82 */ /* 0x000e680000000a00 */
[C---:B------:R-:W-:Y:S01]  /*0810*/  @P2 IMAD R23, R9.reuse, R0, R5 ;  /* 0x0000000009172224 */ /* 0x040fe200078e0205 */
[CC--:B------:R-:W-:Y:S02]  /*0820*/  @P2 IADD3 R13, PT, PT, R4.reuse, R9.reuse, RZ ;  /* 0x00000009040d2210 */ /* 0x0c0fe40007ffe0ff */
[----:B------:R-:W-:Y:S01]  /*0830*/  @P2 IADD3 R2, P3, PT, R4, R9, RZ ;  /* 0x0000000904022210 */ /* 0x000fe20007f7e0ff */
[----:B------:R-:W2:Y:S01]  /*0840*/  @P2 LDC.64 R14, c[0x0][0x380] ;  /* 0x0000e000ff0e2b82 */ /* 0x000ea20000000a00 */
[----:B------:R-:W-:-:S03]  /*0850*/  @P2 IADD3 R9, PT, PT, R9, 0x2, RZ ;  /* 0x0000000209092810 */ /* 0x000fc60007ffe0ff */
[----:B------:R-:W-:-:S04]  /*0860*/  @P2 IMAD.X R8, RZ, RZ, RZ, P3 ;  /* 0x000000ffff082224 */ /* 0x000fc800018e06ff */
[----:B------:R-:W3:Y:S01]  /*0870*/  LDC.64 R6, c[0x0][0x380] ;  /* 0x0000e000ff067b82 */ /* 0x000ee20000000a00 */
[C---:B0-----:R-:W-:Y:S01]  /*0880*/  @P2 IMAD.WIDE.U32 R18, R23.reuse, 0x4, R16 ;  /* 0x0000000417122825 */ /* 0x041fe200078e0010 */
[----:B------:R-:W-:-:S06]  /*0890*/  @P2 IADD3 R23, PT, PT, R23, R0, RZ ;  /* 0x0000000017172210 */ /* 0x000fcc0007ffe0ff */
[----:B------:R-:W0:Y:S01]  /*08a0*/  LDC.64 R10, c[0x0][0x388] ;  /* 0x0000e200ff0a7b82 */ /* 0x000e220000000a00 */
[----:B-1----:R-:W-:Y:S01]  /*08b0*/  @P2 IMAD.WIDE.U32 R20, R13, 0x4, R20 ;  /* 0x000000040d142825 */ /* 0x002fe200078e0014 */
[----:B------:R-:W-:Y:S01]  /*08c0*/  @!P1 IADD3 R13, PT, PT, R4, R9, RZ ;  /* 0x00000009040d9210 */ /* 0x000fe20007ffe0ff */
[----:B------:R-:W4:Y:S02]  /*08d0*/  @P2 LDG.E R18, desc[UR6][R18.64] ;  /* 0x0000000612122981 */ /* 0x000f24000c1e1900 */
[----:B------:R-:W-:Y:S02]  /*08e0*/  @P2 IMAD.WIDE.U32 R16, R23, 0x4, R16 ;  /* 0x0000000417102825 */ /* 0x000fe400078e0010 */
[----:B------:R-:W4:Y:S01]  /*08f0*/  @P2 LDG.E R21, desc[UR6][R20.64] ;  /* 0x0000000614152981 */ /* 0x000f22000c1e1900 */
[C---:B--2---:R-:W-:Y:S01]  /*0900*/  @P2 LEA R14, P3, R2.reuse, R14, 0x2 ;  /* 0x0000000e020e2211 */ /* 0x044fe200078610ff */
[----:B------:R-:W-:Y:S02]  /*0910*/  @!P1 IMAD R9, R9, R0, R5 ;  /* 0x0000000009099224 */ /* 0x000fe400078e0205 */
[----:B------:R-:W2:Y:S01]  /*0920*/  @P2 LDG.E R16, desc[UR6][R16.64] ;  /* 0x0000000610102981 */ /* 0x000ea2000c1e1900 */
[----:B------:R-:W-:Y:S01]  /*0930*/  @P2 LEA.HI.X R15, R2, R15, R8, 0x2, P3 ;  /* 0x0000000f020f2211 */ /* 0x000fe200018f1408 */
[----:B---3--:R-:W-:-:S04]  /*0940*/  @!P1 IMAD.WIDE.U32 R6, R13, 0x4, R6 ;  /* 0x000000040d069825 */ /* 0x008fc800078e0006 */
[----:B------:R-:W2:Y:S04]  /*0950*/  @P2 LDG.E R14, desc[UR6][R14.64+0x4] ;  /* 0x000004060e0e2981 */ /* 0x000ea8000c1e1900 */
[----:B------:R-:W3:Y:S01]  /*0960*/  @!P1 LDG.E R7, desc[UR6][R6.64] ;  /* 0x0000000606079981 */ /* 0x000ee2000c1e1900 */
[----:B0-----:R-:W-:-:S06]  /*0970*/  @!P1 IMAD.WIDE R10, R9, 0x4, R10 ;  /* 0x00000004090a9825 */ /* 0x001fcc00078e020a */
[----:B------:R-:W3:Y:S01]  /*0980*/  @!P1 LDG.E R10, desc[UR6][R10.64] ;  /* 0x000000060a0a9981 */ /* 0x000ee2000c1e1900 */
[----:B----4-:R-:W-:-:S04]  /*0990*/  @P2 FFMA R21, R21, R18, R12 ;  /* 0x0000001215152223 */ /* 0x010fc8000000000c */
[----:B--2---:R-:W-:-:S04]  /*09a0*/  @P2 FFMA R12, R14, R16, R21 ;  /* 0x000000100e0c2223 */ /* 0x004fc80000000015 */
[----:B---3--:R-:W-:-:S07]  /*09b0*/  @!P1 FFMA R12, R7, R10, R12 ;  /* 0x0000000a070c9223 */ /* 0x008fce000000000c */
.L_x_4:
[----:B------:R-:W0:Y:S01]  /*09c0*/  LDC.64 R6, c[0x0][0x390] ;  /* 0x0000e400ff067b82 */ /* 0x000e220000000a00 */
[----:B------:R-:W-:-:S05]  /*09d0*/  IADD3 R9, PT, PT, R5, R4, RZ ;  /* 0x0000000405097210 */ /* 0x000fca0007ffe0ff */
[----:B0-----:R-:W-:-:S05]  /*09e0*/  IMAD.WIDE.U32 R6, R9, 0x4, R6 ;  /* 0x0000000409067825 */ /* 0x001fca00078e0006 */
[----:B------:R0:W-:Y:S02]  /*09f0*/  STG.E desc[UR6][R6.64], R12 ;  /* 0x0000000c06007986 */ /* 0x0001e4000c101906 */
.L_x_1:
[----:B------:R-:W-:Y:S05]  /*0a00*/  BSYNC.RECONVERGENT B0 ;  /* 0x0000000000007941 */ /* 0x000fea0003800200 */
.L_x_0:
[----:B------:R-:W-:-:S13]  /*0a10*/  ISETP.LE.OR P0, PT, R3, R5, P0 ;  /* 0x000000050300720c */ /* 0x000fda0000703670 */
[----:B------:R-:W-:Y:S05]  /*0a20*/  @P0 EXIT ;  /* 0x000000000000094d */ /* 0x000fea0003800000 */
[----:B0-----:R-:W0:Y:S01]  /*0a30*/  LDC.64 R6, c[0x0][0x390] ;  /* 0x0000e400ff067b82 */ /* 0x001e220000000a00 */
[----:B------:R-:W-:-:S04]  /*0a40*/  IMAD R3, R3, R0, R5 ;  /* 0x0000000003037224 */ /* 0x000fc800078e0205 */
[----:B0-----:R-:W-:-:S05]  /*0a50*/  IMAD.WIDE R2, R3, 0x4, R6 ;  /* 0x0000000403027825 */ /* 0x001fca00078e0206 */
[----:B------:R-:W-:Y:S01]  /*0a60*/  STG.E desc[UR6][R2.64], RZ ;  /* 0x000000ff02007986 */ /* 0x000fe2000c101906 */
[----:B------:R-:W-:Y:S05]  /*0a70*/  EXIT ;  /* 0x000000000000794d */ /* 0x000fea0003800000 */
.L_x_6:
[----:B------:R-:W-:-:S00]  /*0a80*/  BRA `(.L_x_6) ;  /* 0xfffffffc00fc7947 */ /* 0x000fc0000383ffff */
[----:B------:R-:W-:-:S00]  /*0a90*/  NOP ;  /* 0x0000000000007918 */ /* 0x000fc00000000000 */
        /* <DEDUP_REMOVED lines=14> */
.L_x_7:


//--------------------- .nv.shared.reserved.0     --------------------------
	.section	.nv.shared.reserved.0,"aw",@nobits
	.weak		__nv_reservedSMEM_offset_0_alias
	.size		__nv_reservedSMEM_offset_0_alias, 0, 64
	.other		__nv_reservedSMEM_offset_0_alias,@"STO_CUDA_RESERVED_SHARED STV_DEFAULT"
__nv_reservedSMEM_offset_0_alias:
	.zero		0
	.zero		64


//--------------------- .nv.constant0._Z27upperTriangularMatMulKernelPKfS0_Pfi --------------------------
	.section	.nv.constant0._Z27upperTriangularMatMulKernelPKfS0_Pfi,"a",@progbits
	.sectionflags	@""
	.align	4
.nv.constant0._Z27upperTriangularMatMulKernelPKfS0_Pfi:
	.zero		924


//--------------------- SYMBOLS --------------------------

	.type		.nv.reservedSmem.offset0,@object
	.size		.nv.reservedSmem.offset0,0x4
